	.headerflags	@"EF_CUDA_TEXMODE_UNIFIED EF_CUDA_64BIT_ADDRESS EF_CUDA_ACCELERATORS EF_CUDA_SM90 EF_CUDA_VIRTUAL_SM(EF_CUDA_SM90)"
	.elftype	@"ET_EXEC"


//--------------------- .nv.info                  --------------------------
	.section	.nv.info,"",@"SHT_CUDA_INFO"
	.align	4


	//----- nvinfo : EIATTR_REGCOUNT
	.align		4
        /*0000*/ 	.byte	0x04, 0x2f
        /*0002*/ 	.short	(.L_3 - .L_2)
	.align		4
.L_2:
        /*0004*/ 	.word	index@(triton_poi_fused__native_batch_norm_legit_no_training_relu_threshold_backward_6)
        /*0008*/ 	.word	0x0000001c


	//----- nvinfo : EIATTR_MIN_STACK_SIZE
	.align		4
.L_3:
        /*000c*/ 	.byte	0x04, 0x12
        /*000e*/ 	.short	(.L_5 - .L_4)
	.align		4
.L_4:
        /*0010*/ 	.word	index@(triton_poi_fused__native_batch_norm_legit_no_training_relu_threshold_backward_6)
        /*0014*/ 	.word	0x00000000


	//----- nvinfo : EIATTR_FRAME_SIZE
	.align		4
.L_5:
        /*0018*/ 	.byte	0x04, 0x11
        /*001a*/ 	.short	(.L_7 - .L_6)
	.align		4
.L_6:
        /*001c*/ 	.word	index@(triton_poi_fused__native_batch_norm_legit_no_training_relu_threshold_backward_6)
        /*0020*/ 	.word	0x00000000


	//----- nvinfo : EIATTR_MIN_STACK_SIZE
	.align		4
.L_7:
        /*0024*/ 	.byte	0x04, 0x12
        /*0026*/ 	.short	(.L_9 - .L_8)
	.align		4
.L_8:
        /*0028*/ 	.word	index@(triton_poi_fused__native_batch_norm_legit_no_training_relu_threshold_backward_6)
        /*002c*/ 	.word	0x00000000
.L_9:


//--------------------- .nv.info.triton_poi_fused__native_batch_norm_legit_no_training_relu_threshold_backward_6 --------------------------
	.section	.nv.info.triton_poi_fused__native_batch_norm_legit_no_training_relu_threshold_backward_6,"",@"SHT_CUDA_INFO"
	.sectionflags	@""
	.align	4


	//----- nvinfo : EIATTR_CUDA_API_VERSION
	.align		4
        /*0000*/ 	.byte	0x04, 0x37
        /*0002*/ 	.short	(.L_11 - .L_10)
.L_10:
        /*0004*/ 	.word	0x0000007c


	//----- nvinfo : EIATTR_KPARAM_INFO
	.align		4
.L_11:
        /*0008*/ 	.byte	0x04, 0x17
        /*000a*/ 	.short	(.L_13 - .L_12)
.L_12:
        /*000c*/ 	.word	0x00000000
        /*0010*/ 	.short	0x0008
        /*0012*/ 	.short	0x003c
        /*0014*/ 	.byte	0x00, 0xf0, 0x11, 0x00


	//----- nvinfo : EIATTR_KPARAM_INFO
	.align		4
.L_13:
        /*0018*/ 	.byte	0x04, 0x17
        /*001a*/ 	.short	(.L_15 - .L_14)
.L_14:
        /*001c*/ 	.word	0x00000000
        /*0020*/ 	.short	0x0007
        /*0022*/ 	.short	0x0038
        /*0024*/ 	.byte	0x00, 0xf0, 0x11, 0x00


	//----- nvinfo : EIATTR_KPARAM_INFO
	.align		4
.L_15:
        /*0028*/ 	.byte	0x04, 0x17
        /*002a*/ 	.short	(.L_17 - .L_16)
.L_16:
        /*002c*/ 	.word	0x00000000
        /*0030*/ 	.short	0x0006
        /*0032*/ 	.short	0x0030
        /*0034*/ 	.byte	0x00, 0xf4, 0x21, 0x00


	//----- nvinfo : EIATTR_KPARAM_INFO
	.align		4
.L_17:
        /*0038*/ 	.byte	0x04, 0x17
        /*003a*/ 	.short	(.L_19 - .L_18)
.L_18:
        /*003c*/ 	.word	0x00000000
        /*0040*/ 	.short	0x0005
        /*0042*/ 	.short	0x0028
        /*0044*/ 	.byte	0x00, 0xf4, 0x21, 0x00


	//----- nvinfo : EIATTR_KPARAM_INFO
	.align		4
.L_19:
        /*0048*/ 	.byte	0x04, 0x17
        /*004a*/ 	.short	(.L_21 - .L_20)
.L_20:
        /*004c*/ 	.word	0x00000000
        /*0050*/ 	.short	0x0004
        /*0052*/ 	.short	0x0020
        /*0054*/ 	.byte	0x00, 0xf4, 0x21, 0x00


	//----- nvinfo : EIATTR_KPARAM_INFO
	.align		4
.L_21:
        /*0058*/ 	.byte	0x04, 0x17
        /*005a*/ 	.short	(.L_23 - .L_22)
.L_22:
        /*005c*/ 	.word	0x00000000
        /*0060*/ 	.short	0x0003
        /*0062*/ 	.short	0x0018
        /*0064*/ 	.byte	0x00, 0xf4, 0x21, 0x00


	//----- nvinfo : EIATTR_KPARAM_INFO
	.align		4
.L_23:
        /*0068*/ 	.byte	0x04, 0x17
        /*006a*/ 	.short	(.L_25 - .L_24)
.L_24:
        /*006c*/ 	.word	0x00000000
        /*0070*/ 	.short	0x0002
        /*0072*/ 	.short	0x0010
        /*0074*/ 	.byte	0x00, 0xf4, 0x21, 0x00


	//----- nvinfo : EIATTR_KPARAM_INFO
	.align		4
.L_25:
        /*0078*/ 	.byte	0x04, 0x17
        /*007a*/ 	.short	(.L_27 - .L_26)
.L_26:
        /*007c*/ 	.word	0x00000000
        /*0080*/ 	.short	0x0001
        /*0082*/ 	.short	0x0008
        /*0084*/ 	.byte	0x00, 0xf4, 0x21, 0x00


	//----- nvinfo : EIATTR_KPARAM_INFO
	.align		4
.L_27:
        /*0088*/ 	.byte	0x04, 0x17
        /*008a*/ 	.short	(.L_29 - .L_28)
.L_28:
        /*008c*/ 	.word	0x00000000
        /*0090*/ 	.short	0x0000
        /*0092*/ 	.short	0x0000
        /*0094*/ 	.byte	0x00, 0xf4, 0x21, 0x00


	//----- nvinfo : EIATTR_SPARSE_MMA_MASK
	.align		4
.L_29:
        /*0098*/ 	.byte	0x03, 0x50
        /*009a*/ 	.short	0x0000


	//----- nvinfo : EIATTR_MAXREG_COUNT
	.align		4
        /*009c*/ 	.byte	0x03, 0x1b
        /*009e*/ 	.short	0x00ff


	//----- nvinfo : EIATTR_EXIT_INSTR_OFFSETS
	.align		4
        /*00a0*/ 	.byte	0x04, 0x1c
        /*00a2*/ 	.short	(.L_31 - .L_30)


	//   ....[0]....
.L_30:
        /*00a4*/ 	.word	0x00000700


	//   ....[1]....
        /*00a8*/ 	.word	0x00000720


	//----- nvinfo : EIATTR_REQNTID
	.align		4
.L_31:
        /*00ac*/ 	.byte	0x04, 0x10
        /*00ae*/ 	.short	(.L_33 - .L_32)
.L_32:
        /*00b0*/ 	.word	0x00000080
        /*00b4*/ 	.word	0x00000001
        /*00b8*/ 	.word	0x00000001


	//----- nvinfo : EIATTR_CBANK_PARAM_SIZE
	.align		4
.L_33:
        /*00bc*/ 	.byte	0x03, 0x19
        /*00be*/ 	.short	0x0040


	//----- nvinfo : EIATTR_PARAM_CBANK
	.align		4
        /*00c0*/ 	.byte	0x04, 0x0a
        /*00c2*/ 	.short	(.L_35 - .L_34)
	.align		4
.L_34:
        /*00c4*/ 	.word	index@(.nv.constant0.triton_poi_fused__native_batch_norm_legit_no_training_relu_threshold_backward_6)
        /*00c8*/ 	.short	0x0210
        /*00ca*/ 	.short	0x0040


	//----- nvinfo : EIATTR_SW_WAR
	.align		4
.L_35:
        /*00cc*/ 	.byte	0x04, 0x36
        /*00ce*/ 	.short	(.L_37 - .L_36)
.L_36:
        /*00d0*/ 	.word	0x00000008
.L_37:


//--------------------- .nv.callgraph             --------------------------
	.section	.nv.callgraph,"",@"SHT_CUDA_CALLGRAPH"
	.align	4
	.sectionentsize	8
	.align		4
        /*0000*/ 	.word	0x00000000
	.align		4
        /*0004*/ 	.word	0xffffffff
	.align		4
        /*0008*/ 	.word	0x00000000
	.align		4
        /*000c*/ 	.word	0xfffffffe
	.align		4
        /*0010*/ 	.word	0x00000000
	.align		4
        /*0014*/ 	.word	0xfffffffd
	.align		4
        /*0018*/ 	.word	0x00000000
	.align		4
        /*001c*/ 	.word	0xfffffffc


//--------------------- .nv.constant4             --------------------------
	.section	.nv.constant4,"a",@progbits
	.align	8
	.align		8
.nv.constant4:
        /*0000*/ 	.dword	_$_str
	.align		8
        /*0008*/ 	.dword	_$_str_$_2


//--------------------- .text.triton_poi_fused__native_batch_norm_legit_no_training_relu_threshold_backward_6 --------------------------
	.section	.text.triton_poi_fused__native_batch_norm_legit_no_training_relu_threshold_backward_6,"ax",@progbits
	.sectionflags	@"SHF_BARRIERS=1"
	.align	128
        .global         triton_poi_fused__native_batch_norm_legit_no_training_relu_threshold_backward_6
        .type           triton_poi_fused__native_batch_norm_legit_no_training_relu_threshold_backward_6,@function
        .size           triton_poi_fused__native_batch_norm_legit_no_training_relu_threshold_backward_6,(.L_x_1 - triton_poi_fused__native_batch_norm_legit_no_training_relu_threshold_backward_6)
        .other          triton_poi_fused__native_batch_norm_legit_no_training_relu_threshold_backward_6,@"STO_CUDA_ENTRY STV_DEFAULT"
triton_poi_fused__native_batch_norm_legit_no_training_relu_threshold_backward_6:
.text.triton_poi_fused__native_batch_norm_legit_no_training_relu_threshold_backward_6:
[----:B------:R-:W0:Y:S01]  /*0000*/  LDC R1, c[0x0][0x28] ;  /* 0x00000a00ff017b82 */ /* 0x000e220000000800 */
[----:B------:R-:W1:Y:S07]  /*0010*/  S2R R10, SR_TID.X ;  /* 0x00000000000a7919 */ /* 0x000e6e0000002100 */
[----:B------:R-:W2:Y:S01]  /*0020*/  S2UR UR4, SR_CTAID.Y ;  /* 0x00000000000479c3 */ /* 0x000ea20000002600 */
[----:B------:R-:W-:Y:S01]  /*0030*/  CS2R R6, SRZ ;  /* 0x0000000000067805 */ /* 0x000fe2000001ff00 */
[----:B------:R-:W-:-:S06]  /*0040*/  ULDC.64 UR8, c[0x0][0x208] ;  /* 0x0000820000087ab9 */ /* 0x000fcc0000000a00 */
[----:B------:R-:W3:Y:S01]  /*0050*/  LDC.64 R2, c[0x0][0x220] ;  /* 0x00008800ff027b82 */ /* 0x000ee20000000a00 */
[----:B------:R-:W4:Y:S07]  /*0060*/  S2R R11, SR_CTAID.X ;  /* 0x00000000000b7919 */ /* 0x000f2e0000002500 */
[----:B------:R-:W5:Y:S01]  /*0070*/  LDC.64 R20, c[0x0][0x210] ;  /* 0x00008400ff147b82 */ /* 0x000f620000000a00 */
[----:B--2---:R-:W-:-:S07]  /*0080*/  USHF.L.U32 UR4, UR4, 0x2, URZ ;  /* 0x0000000204047899 */ /* 0x004fce000800063f */
[----:B------:R-:W2:Y:S01]  /*0090*/  LDC.64 R18, c[0x0][0x218] ;  /* 0x00008600ff127b82 */ /* 0x000ea20000000a00 */
[----:B-1----:R-:W-:-:S07]  /*00a0*/  LOP3.LUT R14, R10, 0x1, RZ, 0xc0, !PT ;  /* 0x000000010a0e7812 */ /* 0x002fce00078ec0ff */
[----:B------:R-:W1:Y:S01]  /*00b0*/  LDC.64 R12, c[0x0][0x228] ;  /* 0x00008a00ff0c7b82 */ /* 0x000e620000000a00 */
[----:B------:R-:W-:-:S04]  /*00c0*/  LEA R0, R14, UR4, 0x1 ;  /* 0x000000040e007c11 */ /* 0x000fc8000f8e08ff */
[----:B------:R-:W-:Y:S02]  /*00d0*/  SHF.R.S32.HI R5, RZ, 0x1f, R0 ;  /* 0x0000001fff057819 */ /* 0x000fe40000011400 */
[----:B------:R-:W-:Y:S01]  /*00e0*/  ISETP.GE.AND P1, PT, R0, 0x200, PT ;  /* 0x000002000000780c */ /* 0x000fe20003f26270 */
[----:B------:R-:W1:Y:S01]  /*00f0*/  LDC.64 R8, c[0x0][0x230] ;  /* 0x00008c00ff087b82 */ /* 0x000e620000000a00 */
[----:B------:R-:W-:-:S04]  /*0100*/  LEA.HI R5, R5, R0, RZ, 0x7 ;  /* 0x0000000005057211 */ /* 0x000fc800078f38ff */
[----:B------:R-:W-:-:S05]  /*0110*/  LOP3.LUT R15, R5, 0xffffff80, RZ, 0xc0, !PT ;  /* 0xffffff80050f7812 */ /* 0x000fca00078ec0ff */
[----:B------:R-:W-:-:S04]  /*0120*/  IMAD.IADD R15, R0, 0x1, -R15 ;  /* 0x00000001000f7824 */ /* 0x000fc800078e0a0f */
[----:B---3--:R-:W-:-:S05]  /*0130*/  IMAD.WIDE R2, R15, 0x4, R2 ;  /* 0x000000040f027825 */ /* 0x008fca00078e0202 */
[----:B------:R3:W5:Y:S01]  /*0140*/  @!P1 LDG.E.EL.64 R6, desc[UR8][R2.64] ;  /* 0x0000000802069981 */ /* 0x000762000c2e1b00 */
[----:B------:R-:W-:Y:S01]  /*0150*/  SHF.R.U32.HI R16, RZ, 0x1, R10 ;  /* 0x00000001ff107819 */ /* 0x000fe2000001160a */
[----:B----4-:R-:W-:Y:S02]  /*0160*/  IMAD.SHL.U32 R11, R11, 0x40, RZ ;  /* 0x000000400b0b7824 */ /* 0x010fe400078e00ff */
[----:B------:R-:W-:Y:S01]  /*0170*/  IMAD.SHL.U32 R5, R5, 0x40, RZ ;  /* 0x0000004005057824 */ /* 0x000fe200078e00ff */
[----:B------:R-:W-:Y:S01]  /*0180*/  SGXT.U32 R16, R16, 0x6 ;  /* 0x000000061010781a */ /* 0x000fe20000000000 */
[----:B--2---:R-:W-:-:S03]  /*0190*/  IMAD.WIDE R18, R15, 0x4, R18 ;  /* 0x000000040f127825 */ /* 0x004fc600078e0212 */
[----:B------:R-:W-:Y:S02]  /*01a0*/  LOP3.LUT R4, R11, R16, RZ, 0xfc, !PT ;  /* 0x000000100b047212 */ /* 0x000fe400078efcff */
[----:B---3--:R-:W-:Y:S02]  /*01b0*/  CS2R R2, SRZ ;  /* 0x0000000000027805 */ /* 0x008fe4000001ff00 */
[----:B------:R-:W-:Y:S02]  /*01c0*/  LOP3.LUT R5, R5, 0xffffe000, RZ, 0xc0, !PT ;  /* 0xffffe00005057812 */ /* 0x000fe400078ec0ff */
[C---:B------:R-:W-:Y:S01]  /*01d0*/  ISETP.GE.AND P0, PT, R4.reuse, 0x40, PT ;  /* 0x000000400400780c */ /* 0x040fe20003f06270 */
[----:B------:R-:W-:-:S03]  /*01e0*/  IMAD R4, R4, 0x80, R15 ;  /* 0x0000008004047824 */ /* 0x000fc600078e020f */
[----:B------:R-:W-:Y:S01]  /*01f0*/  ISETP.LT.AND P0, PT, R0, 0x200, !P0 ;  /* 0x000002000000780c */ /* 0x000fe20004701270 */
[----:B------:R-:W-:Y:S01]  /*0200*/  IMAD.IADD R0, R4, 0x1, R5 ;  /* 0x0000000104007824 */ /* 0x000fe200078e0205 */
[----:B------:R-:W-:-:S03]  /*0210*/  CS2R R4, SRZ ;  /* 0x0000000000047805 */ /* 0x000fc6000001ff00 */
[----:B-----5:R-:W-:-:S03]  /*0220*/  IMAD.WIDE R20, R0, 0x4, R20 ;  /* 0x0000000400147825 */ /* 0x020fc600078e0214 */
[----:B------:R2:W3:Y:S01]  /*0230*/  @!P1 LDG.E.EL.64 R4, desc[UR8][R18.64] ;  /* 0x0000000812049981 */ /* 0x0004e2000c2e1b00 */
[----:B-1----:R-:W-:Y:S01]  /*0240*/  IMAD.WIDE R22, R15, 0x4, R12 ;  /* 0x000000040f167825 */ /* 0x002fe200078e020c */
[----:B------:R-:W-:-:S03]  /*0250*/  CS2R R12, SRZ ;  /* 0x00000000000c7805 */ /* 0x000fc6000001ff00 */
[----:B------:R-:W3:Y:S01]  /*0260*/  @P0 LDG.E.EL.64 R2, desc[UR8][R20.64] ;  /* 0x0000000814020981 */ /* 0x000ee2000c2e1b00 */
[----:B0-----:R-:W-:Y:S01]  /*0270*/  IMAD.WIDE R24, R15, 0x4, R8 ;  /* 0x000000040f187825 */ /* 0x001fe200078e0208 */
[----:B------:R-:W-:-:S04]  /*0280*/  CS2R R8, SRZ ;  /* 0x0000000000087805 */ /* 0x000fc8000001ff00 */
[----:B------:R-:W4:Y:S04]  /*0290*/  @!P1 LDG.E.EL.64 R12, desc[UR8][R24.64] ;  /* 0x00000008180c9981 */ /* 0x000f28000c2e1b00 */
[----:B------:R-:W4:Y:S01]  /*02a0*/  @!P1 LDG.E.EL.64 R8, desc[UR8][R22.64] ;  /* 0x0000000816089981 */ /* 0x000f22000c2e1b00 */
[----:B------:R-:W0:Y:S01]  /*02b0*/  S2UR UR6, SR_CgaCtaId ;  /* 0x00000000000679c3 */ /* 0x000e220000008800 */
[----:B--2---:R-:W-:Y:S01]  /*02c0*/  IMAD.MOV.U32 R18, RZ, RZ, 0x3e800000 ;  /* 0x3e800000ff127424 */ /* 0x004fe200078e00ff */
[----:B------:R-:W-:Y:S02]  /*02d0*/  UMOV UR5, 0x400 ;  /* 0x0000040000057882 */ /* 0x000fe40000000000 */
[----:B0-----:R-:W-:Y:S01]  /*02e0*/  UPRMT UR5, UR6, 0x654, UR5 ;  /* 0x0000065406057896 */ /* 0x001fe20008000005 */
[----:B------:R-:W-:Y:S01]  /*02f0*/  FADD R6, R6, 9.9999997473787516356e-06 ;  /* 0x3727c5ac06067421 */ /* 0x000fe20000000000 */
[----:B------:R-:W-:-:S03]  /*0300*/  FADD R7, R7, 9.9999997473787516356e-06 ;  /* 0x3727c5ac07077421 */ /* 0x000fc60000000000 */
[----:B------:R-:W0:Y:S08]  /*0310*/  MUFU.SQRT R15, R6 ;  /* 0x00000006000f7308 */ /* 0x000e300000002000 */
[----:B------:R-:W1:Y:S01]  /*0320*/  MUFU.SQRT R17, R7 ;  /* 0x0000000700117308 */ /* 0x000e620000002000 */
[C---:B0-----:R-:W-:Y:S02]  /*0330*/  FSETP.GT.AND P1, PT, R15.reuse, 8.50705917302346158658e+37, PT ;  /* 0x7e8000000f00780b */ /* 0x041fe40003f24000 */
[----:B------:R-:W-:-:S02]  /*0340*/  FSETP.GEU.AND P3, PT, R15, 1.175494350822287508e-38, PT ;  /* 0x008000000f00780b */ /* 0x000fc40003f6e000 */
[C---:B-1----:R-:W-:Y:S02]  /*0350*/  FSETP.GT.AND P2, PT, R17.reuse, 8.50705917302346158658e+37, PT ;  /* 0x7e8000001100780b */ /* 0x042fe40003f44000 */
[----:B------:R-:W-:-:S07]  /*0360*/  FSETP.GEU.AND P4, PT, R17, 1.175494350822287508e-38, PT ;  /* 0x008000001100780b */ /* 0x000fce0003f8e000 */
[----:B------:R-:W-:-:S04]  /*0370*/  @P1 FMUL R15, R15, 0.25 ;  /* 0x3e8000000f0f1820 */ /* 0x000fc80000400000 */
[----:B------:R-:W-:Y:S01]  /*0380*/  @!P3 FMUL R15, R15, 16777216 ;  /* 0x4b8000000f0fb820 */ /* 0x000fe20000400000 */
[----:B------:R-:W-:-:S04]  /*0390*/  @P2 FMUL R17, R17, 0.25 ;  /* 0x3e80000011112820 */ /* 0x000fc80000400000 */
[----:B------:R-:W-:Y:S01]  /*03a0*/  @!P4 FMUL R17, R17, 16777216 ;  /* 0x4b8000001111c820 */ /* 0x000fe20000400000 */
[----:B------:R-:W0:Y:S01]  /*03b0*/  MUFU.RCP R15, R15 ;  /* 0x0000000f000f7308 */ /* 0x000e220000001000 */
[----:B------:R-:W-:-:S07]  /*03c0*/  FSEL R6, R18, 1, P1 ;  /* 0x3f80000012067808 */ /* 0x000fce0000800000 */
[----:B------:R-:W1:Y:S01]  /*03d0*/  MUFU.RCP R17, R17 ;  /* 0x0000001100117308 */ /* 0x000e620000001000 */
[----:B------:R-:W-:Y:S01]  /*03e0*/  FSEL R18, R18, 1, P2 ;  /* 0x3f80000012127808 */ /* 0x000fe20001000000 */
[----:B------:R-:W-:Y:S01]  /*03f0*/  @!P3 FMUL R6, R6, 16777216 ;  /* 0x4b8000000606b820 */ /* 0x000fe20000400000 */
[----:B---3--:R-:W-:-:S03]  /*0400*/  FADD R7, -R4, R2 ;  /* 0x0000000204077221 */ /* 0x008fc60000000100 */
[----:B------:R-:W-:Y:S01]  /*0410*/  @!P4 FMUL R18, R18, 16777216 ;  /* 0x4b8000001212c820 */ /* 0x000fe20000400000 */
[----:B0-----:R-:W-:Y:S01]  /*0420*/  FMUL R6, R15, R6 ;  /* 0x000000060f067220 */ /* 0x001fe20000400000 */
[----:B------:R-:W-:-:S03]  /*0430*/  FADD R5, -R5, R3 ;  /* 0x0000000305057221 */ /* 0x000fc60000000100 */
[----:B------:R-:W-:Y:S01]  /*0440*/  FMUL R7, R6, R7 ;  /* 0x0000000706077220 */ /* 0x000fe20000400000 */
[----:B-1----:R-:W-:Y:S01]  /*0450*/  FMUL R18, R17, R18 ;  /* 0x0000001211127220 */ /* 0x002fe20000400000 */
[----:B------:R-:W-:-:S03]  /*0460*/  IMAD.SHL.U32 R3, R14, 0x80, RZ ;  /* 0x000000800e037824 */ /* 0x000fc600078e00ff */
[----:B------:R-:W-:Y:S01]  /*0470*/  FMUL R18, R18, R5 ;  /* 0x0000000512127220 */ /* 0x000fe20000400000 */
[----:B----4-:R-:W-:-:S03]  /*0480*/  FFMA R7, R7, R8, R12 ;  /* 0x0000000807077223 */ /* 0x010fc6000000000c */
[----:B------:R-:W-:Y:S01]  /*0490*/  FFMA R9, R18, R9, R13 ;  /* 0x0000000912097223 */ /* 0x000fe2000000000d */
[----:B------:R-:W-:Y:S02]  /*04a0*/  LEA R5, R14, UR5, 0x3 ;  /* 0x000000050e057c11 */ /* 0x000fe4000f8e18ff */
[C---:B------:R-:W-:Y:S02]  /*04b0*/  LOP3.LUT R16, R3.reuse, R16, RZ, 0xfc, !PT ;  /* 0x0000001003107212 */ /* 0x040fe400078efcff */
[----:B------:R-:W-:Y:S02]  /*04c0*/  LEA.HI R3, R3, UR5, RZ, 0x1c ;  /* 0x0000000503037c11 */ /* 0x000fe4000f8fe0ff */
[----:B------:R-:W-:Y:S02]  /*04d0*/  FSETP.GEU.AND P1, PT, R7, RZ, PT ;  /* 0x000000ff0700720b */ /* 0x000fe40003f2e000 */
[----:B------:R-:W-:Y:S01]  /*04e0*/  FSETP.GEU.AND P2, PT, R9, RZ, PT ;  /* 0x000000ff0900720b */ /* 0x000fe20003f4e000 */
[C---:B------:R-:W-:Y:S01]  /*04f0*/  IMAD R8, R16.reuse, 0x4, R5 ;  /* 0x0000000410087824 */ /* 0x040fe200078e0205 */
[----:B------:R-:W-:Y:S01]  /*0500*/  FSEL R15, R7, RZ, P1 ;  /* 0x000000ff070f7208 */ /* 0x000fe20000800000 */
[----:B------:R-:W-:Y:S01]  /*0510*/  IMAD R16, R16, 0x4, R3 ;  /* 0x0000000410107824 */ /* 0x000fe200078e0203 */
[----:B------:R-:W-:Y:S01]  /*0520*/  FSEL R13, R9, RZ, P2 ;  /* 0x000000ff090d7208 */ /* 0x000fe20001000000 */
[----:B------:R-:W0:Y:S02]  /*0530*/  LDC.64 R4, c[0x0][0x238] ;  /* 0x00008e00ff047b82 */ /* 0x000e240000000a00 */
[----:B------:R1:W-:Y:S04]  /*0540*/  STS [R8], R15 ;  /* 0x0000000f08007388 */ /* 0x0003e80000000800 */
[----:B------:R-:W-:Y:S01]  /*0550*/  STS [R16+0x104], R13 ;  /* 0x0001040d10007388 */ /* 0x000fe20000000800 */
[----:B------:R-:W-:Y:S01]  /*0560*/  IMAD.SHL.U32 R3, R10, 0x8, RZ ;  /* 0x000000080a037824 */ /* 0x000fe200078e00ff */
[----:B------:R-:W-:-:S04]  /*0570*/  SHF.R.U32.HI R2, RZ, 0x3, R10 ;  /* 0x00000003ff027819 */ /* 0x000fc8000001160a */
[----:B------:R-:W-:Y:S02]  /*0580*/  LOP3.LUT R2, R2, 0xc, RZ, 0xc0, !PT ;  /* 0x0000000c02027812 */ /* 0x000fe400078ec0ff */
[----:B------:R-:W-:-:S04]  /*0590*/  LOP3.LUT R3, R3, 0x3f8, RZ, 0xc0, !PT ;  /* 0x000003f803037812 */ /* 0x000fc800078ec0ff */
[----:B------:R-:W-:Y:S01]  /*05a0*/  IADD3 R12, R3, UR5, R2 ;  /* 0x00000005030c7c10 */ /* 0x000fe2000fffe002 */
[----:B------:R-:W-:Y:S01]  /*05b0*/  BAR.SYNC.DEFER_BLOCKING 0x0 ;  /* 0x0000000000007b1d */ /* 0x000fe20000010000 */
[----:B------:R-:W-:Y:S01]  /*05c0*/  SHF.R.U32.HI R6, RZ, 0x5, R10 ;  /* 0x00000005ff067819 */ /* 0x000fe2000001160a */
[----:B------:R-:W-:-:S03]  /*05d0*/  IMAD.SHL.U32 R10, R10, 0x2, RZ ;  /* 0x000000020a0a7824 */ /* 0x000fc600078e00ff */
[----:B------:R-:W-:Y:S01]  /*05e0*/  SGXT.U32 R6, R6, 0x2 ;  /* 0x000000020606781a */ /* 0x000fe20000000000 */
[----:B------:R-:W-:Y:S04]  /*05f0*/  LDS R2, [R12] ;  /* 0x000000000c027984 */ /* 0x000fe80000000800 */
[----:B------:R-:W2:Y:S01]  /*0600*/  LDS R3, [R12+0x4] ;  /* 0x000004000c037984 */ /* 0x000ea20000000800 */
[----:B------:R-:W-:Y:S02]  /*0610*/  LOP3.LUT R10, R11, 0x3e, R10, 0xf8, !PT ;  /* 0x0000003e0b0a7812 */ /* 0x000fe400078ef80a */
[----:B------:R-:W-:Y:S01]  /*0620*/  LOP3.LUT R7, R6, UR4, RZ, 0xfc, !PT ;  /* 0x0000000406077c12 */ /* 0x000fe2000f8efcff */
[----:B------:R-:W-:Y:S01]  /*0630*/  ULDC.64 UR4, c[0x0][0x240] ;  /* 0x0000900000047ab9 */ /* 0x000fe20000000a00 */
[----:B------:R-:W-:-:S04]  /*0640*/  ISETP.GE.AND P1, PT, R10, 0x40, PT ;  /* 0x000000400a00780c */ /* 0x000fc80003f26270 */
[C---:B------:R-:W-:Y:S01]  /*0650*/  ISETP.LT.AND P1, PT, R7.reuse, 0x200, !P1 ;  /* 0x000002000700780c */ /* 0x040fe20004f21270 */
[----:B------:R-:W-:Y:S01]  /*0660*/  IMAD R9, R7, 0x40, R10 ;  /* 0x0000004007097824 */ /* 0x000fe200078e020a */
[----:B------:R-:W-:Y:S02]  /*0670*/  FSETP.GTU.AND P3, PT, R15, RZ, PT ;  /* 0x000000ff0f00720b */ /* 0x000fe40003f6c000 */
[----:B------:R-:W-:Y:S01]  /*0680*/  FSETP.GTU.AND P2, PT, R13, RZ, PT ;  /* 0x000000ff0d00720b */ /* 0x000fe20003f4c000 */
[----:B0-----:R-:W-:Y:S01]  /*0690*/  IMAD.WIDE R4, R9, 0x4, R4 ;  /* 0x0000000409047825 */ /* 0x001fe200078e0204 */
[----:B------:R-:W-:Y:S02]  /*06a0*/  SEL R7, RZ, 0x1, P3 ;  /* 0x00000001ff077807 */ /* 0x000fe40001800000 */
[----:B-1----:R-:W-:Y:S02]  /*06b0*/  SEL R8, RZ, 0x100, P2 ;  /* 0x00000100ff087807 */ /* 0x002fe40001000000 */
[----:B------:R-:W-:-:S03]  /*06c0*/  IADD3 R6, P2, R0, UR4, RZ ;  /* 0x0000000400067c10 */ /* 0x000fc6000ff5e0ff */
[----:B------:R-:W-:Y:S01]  /*06d0*/  IMAD.IADD R9, R7, 0x1, R8 ;  /* 0x0000000107097824 */ /* 0x000fe200078e0208 */
[----:B------:R-:W-:Y:S01]  /*06e0*/  LEA.HI.X.SX32 R7, R0, UR5, 0x1, P2 ;  /* 0x0000000500077c11 */ /* 0x000fe200090f0eff */
[----:B--2---:R0:W-:Y:S02]  /*06f0*/  @P1 STG.E.64 desc[UR8][R4.64], R2 ;  /* 0x0000000204001986 */ /* 0x0041e4000c101b08 */
[----:B0-----:R-:W-:Y:S06]  /*0700*/  @!P0 EXIT ;  /* 0x000000000000894d */ /* 0x001fec0003800000 */
[----:B------:R-:W-:Y:S01]  /*0710*/  STG.E.U16 desc[UR8][R6.64], R9 ;  /* 0x0000000906007986 */ /* 0x000fe2000c101508 */
[----:B------:R-:W-:Y:S05]  /*0720*/  EXIT ;  /* 0x000000000000794d */ /* 0x000fea0003800000 */
.L_x_0:
[----:B------:R-:W-:-:S00]  /*0730*/  BRA `(.L_x_0) ;  /* 0xfffffffc00fc7947 */ /* 0x000fc0000383ffff */
[----:B------:R-:W-:-:S00]  /*0740*/  NOP ;  /* 0x0000000000007918 */ /* 0x000fc00000000000 */
        /* <DEDUP_REMOVED lines=11> */
.L_x_1:


//--------------------- .nv.global.init           --------------------------
	.section	.nv.global.init,"aw",@progbits
.nv.global.init:
	.type		_$_str,@object
	.size		_$_str,(_$_str_$_2 - _$_str)
_$_str:
        /*0000*/ 	.byte	0x5f, 0x5f, 0x43, 0x55, 0x44, 0x41, 0x5f, 0x46, 0x54, 0x5a, 0x00
	.type		_$_str_$_2,@object
	.size		_$_str_$_2,(.L_1 - _$_str_$_2)
_$_str_$_2:
        /*000b*/ 	.byte	0x5f, 0x5f, 0x43, 0x55, 0x44, 0x41, 0x5f, 0x50, 0x52, 0x45, 0x43, 0x5f, 0x53, 0x51, 0x52, 0x54
        /*001b*/ 	.byte	0x00
.L_1:


//--------------------- .nv.shared.triton_poi_fused__native_batch_norm_legit_no_training_relu_threshold_backward_6 --------------------------
	.section	.nv.shared.triton_poi_fused__native_batch_norm_legit_no_training_relu_threshold_backward_6,"aw",@nobits
	.sectionflags	@""
	.align	16
	.zero		1024


//--------------------- .nv.constant0.triton_poi_fused__native_batch_norm_legit_no_training_relu_threshold_backward_6 --------------------------
	.section	.nv.constant0.triton_poi_fused__native_batch_norm_legit_no_training_relu_threshold_backward_6,"a",@progbits
	.sectionflags	@""
	.align	4
.nv.constant0.triton_poi_fused__native_batch_norm_legit_no_training_relu_threshold_backward_6:
	.zero		592
